	.headerflags	@"EF_CUDA_TEXMODE_UNIFIED EF_CUDA_64BIT_ADDRESS EF_CUDA_ACCELERATORS EF_CUDA_SM90 EF_CUDA_VIRTUAL_SM(EF_CUDA_SM90)"
	.elftype	@"ET_EXEC"


//--------------------- .nv.info                  --------------------------
	.section	.nv.info,"",@"SHT_CUDA_INFO"
	.align	4


	//----- nvinfo : EIATTR_REGCOUNT
	.align		4
        /*0000*/ 	.byte	0x04, 0x2f
        /*0002*/ 	.short	(.L_3 - .L_2)
	.align		4
.L_2:
        /*0004*/ 	.word	index@(triton_poi_fused__native_batch_norm_legit_no_training_14)
        /*0008*/ 	.word	0x00000016


	//----- nvinfo : EIATTR_MIN_STACK_SIZE
	.align		4
.L_3:
        /*000c*/ 	.byte	0x04, 0x12
        /*000e*/ 	.short	(.L_5 - .L_4)
	.align		4
.L_4:
        /*0010*/ 	.word	index@(triton_poi_fused__native_batch_norm_legit_no_training_14)
        /*0014*/ 	.word	0x00000000


	//----- nvinfo : EIATTR_FRAME_SIZE
	.align		4
.L_5:
        /*0018*/ 	.byte	0x04, 0x11
        /*001a*/ 	.short	(.L_7 - .L_6)
	.align		4
.L_6:
        /*001c*/ 	.word	index@(triton_poi_fused__native_batch_norm_legit_no_training_14)
        /*0020*/ 	.word	0x00000000


	//----- nvinfo : EIATTR_MIN_STACK_SIZE
	.align		4
.L_7:
        /*0024*/ 	.byte	0x04, 0x12
        /*0026*/ 	.short	(.L_9 - .L_8)
	.align		4
.L_8:
        /*0028*/ 	.word	index@(triton_poi_fused__native_batch_norm_legit_no_training_14)
        /*002c*/ 	.word	0x00000000
.L_9:


//--------------------- .nv.info.triton_poi_fused__native_batch_norm_legit_no_training_14 --------------------------
	.section	.nv.info.triton_poi_fused__native_batch_norm_legit_no_training_14,"",@"SHT_CUDA_INFO"
	.sectionflags	@""
	.align	4


	//----- nvinfo : EIATTR_CUDA_API_VERSION
	.align		4
        /*0000*/ 	.byte	0x04, 0x37
        /*0002*/ 	.short	(.L_11 - .L_10)
.L_10:
        /*0004*/ 	.word	0x0000007c


	//----- nvinfo : EIATTR_KPARAM_INFO
	.align		4
.L_11:
        /*0008*/ 	.byte	0x04, 0x17
        /*000a*/ 	.short	(.L_13 - .L_12)
.L_12:
        /*000c*/ 	.word	0x00000000
        /*0010*/ 	.short	0x0006
        /*0012*/ 	.short	0x0030
        /*0014*/ 	.byte	0x00, 0xf0, 0x11, 0x00


	//----- nvinfo : EIATTR_KPARAM_INFO
	.align		4
.L_13:
        /*0018*/ 	.byte	0x04, 0x17
        /*001a*/ 	.short	(.L_15 - .L_14)
.L_14:
        /*001c*/ 	.word	0x00000000
        /*0020*/ 	.short	0x0005
        /*0022*/ 	.short	0x0028
        /*0024*/ 	.byte	0x00, 0xf4, 0x21, 0x00


	//----- nvinfo : EIATTR_KPARAM_INFO
	.align		4
.L_15:
        /*0028*/ 	.byte	0x04, 0x17
        /*002a*/ 	.short	(.L_17 - .L_16)
.L_16:
        /*002c*/ 	.word	0x00000000
        /*0030*/ 	.short	0x0004
        /*0032*/ 	.short	0x0020
        /*0034*/ 	.byte	0x00, 0xf4, 0x21, 0x00


	//----- nvinfo : EIATTR_KPARAM_INFO
	.align		4
.L_17:
        /*0038*/ 	.byte	0x04, 0x17
        /*003a*/ 	.short	(.L_19 - .L_18)
.L_18:
        /*003c*/ 	.word	0x00000000
        /*0040*/ 	.short	0x0003
        /*0042*/ 	.short	0x0018
        /*0044*/ 	.byte	0x00, 0xf4, 0x21, 0x00


	//----- nvinfo : EIATTR_KPARAM_INFO
	.align		4
.L_19:
        /*0048*/ 	.byte	0x04, 0x17
        /*004a*/ 	.short	(.L_21 - .L_20)
.L_20:
        /*004c*/ 	.word	0x00000000
        /*0050*/ 	.short	0x0002
        /*0052*/ 	.short	0x0010
        /*0054*/ 	.byte	0x00, 0xf4, 0x21, 0x00


	//----- nvinfo : EIATTR_KPARAM_INFO
	.align		4
.L_21:
        /*0058*/ 	.byte	0x04, 0x17
        /*005a*/ 	.short	(.L_23 - .L_22)
.L_22:
        /*005c*/ 	.word	0x00000000
        /*0060*/ 	.short	0x0001
        /*0062*/ 	.short	0x0008
        /*0064*/ 	.byte	0x00, 0xf4, 0x21, 0x00


	//----- nvinfo : EIATTR_KPARAM_INFO
	.align		4
.L_23:
        /*0068*/ 	.byte	0x04, 0x17
        /*006a*/ 	.short	(.L_25 - .L_24)
.L_24:
        /*006c*/ 	.word	0x00000000
        /*0070*/ 	.short	0x0000
        /*0072*/ 	.short	0x0000
        /*0074*/ 	.byte	0x00, 0xf4, 0x21, 0x00


	//----- nvinfo : EIATTR_SPARSE_MMA_MASK
	.align		4
.L_25:
        /*0078*/ 	.byte	0x03, 0x50
        /*007a*/ 	.short	0x0000


	//----- nvinfo : EIATTR_MAXREG_COUNT
	.align		4
        /*007c*/ 	.byte	0x03, 0x1b
        /*007e*/ 	.short	0x00ff


	//----- nvinfo : EIATTR_EXIT_INSTR_OFFSETS
	.align		4
        /*0080*/ 	.byte	0x04, 0x1c
        /*0082*/ 	.short	(.L_27 - .L_26)


	//   ....[0]....
.L_26:
        /*0084*/ 	.word	0x000003d0


	//   ....[1]....
        /*0088*/ 	.word	0x000003f0


	//----- nvinfo : EIATTR_REQNTID
	.align		4
.L_27:
        /*008c*/ 	.byte	0x04, 0x10
        /*008e*/ 	.short	(.L_29 - .L_28)
.L_28:
        /*0090*/ 	.word	0x00000080
        /*0094*/ 	.word	0x00000001
        /*0098*/ 	.word	0x00000001


	//----- nvinfo : EIATTR_CBANK_PARAM_SIZE
	.align		4
.L_29:
        /*009c*/ 	.byte	0x03, 0x19
        /*009e*/ 	.short	0x0034


	//----- nvinfo : EIATTR_PARAM_CBANK
	.align		4
        /*00a0*/ 	.byte	0x04, 0x0a
        /*00a2*/ 	.short	(.L_31 - .L_30)
	.align		4
.L_30:
        /*00a4*/ 	.word	index@(.nv.constant0.triton_poi_fused__native_batch_norm_legit_no_training_14)
        /*00a8*/ 	.short	0x0210
        /*00aa*/ 	.short	0x0034


	//----- nvinfo : EIATTR_SW_WAR
	.align		4
.L_31:
        /*00ac*/ 	.byte	0x04, 0x36
        /*00ae*/ 	.short	(.L_33 - .L_32)
.L_32:
        /*00b0*/ 	.word	0x00000008
.L_33:


//--------------------- .nv.callgraph             --------------------------
	.section	.nv.callgraph,"",@"SHT_CUDA_CALLGRAPH"
	.align	4
	.sectionentsize	8
	.align		4
        /*0000*/ 	.word	0x00000000
	.align		4
        /*0004*/ 	.word	0xffffffff
	.align		4
        /*0008*/ 	.word	0x00000000
	.align		4
        /*000c*/ 	.word	0xfffffffe
	.align		4
        /*0010*/ 	.word	0x00000000
	.align		4
        /*0014*/ 	.word	0xfffffffd
	.align		4
        /*0018*/ 	.word	0x00000000
	.align		4
        /*001c*/ 	.word	0xfffffffc


//--------------------- .nv.constant4             --------------------------
	.section	.nv.constant4,"a",@progbits
	.align	8
	.align		8
.nv.constant4:
        /*0000*/ 	.dword	_$_str
	.align		8
        /*0008*/ 	.dword	_$_str_$_2


//--------------------- .text.triton_poi_fused__native_batch_norm_legit_no_training_14 --------------------------
	.section	.text.triton_poi_fused__native_batch_norm_legit_no_training_14,"ax",@progbits
	.align	128
        .global         triton_poi_fused__native_batch_norm_legit_no_training_14
        .type           triton_poi_fused__native_batch_norm_legit_no_training_14,@function
        .size           triton_poi_fused__native_batch_norm_legit_no_training_14,(.L_x_1 - triton_poi_fused__native_batch_norm_legit_no_training_14)
        .other          triton_poi_fused__native_batch_norm_legit_no_training_14,@"STO_CUDA_ENTRY STV_DEFAULT"
triton_poi_fused__native_batch_norm_legit_no_training_14:
.text.triton_poi_fused__native_batch_norm_legit_no_training_14:
[----:B------:R-:W0:Y:S01]  /*0000*/  LDC R1, c[0x0][0x28] ;  /* 0x00000a00ff017b82 */ /* 0x000e220000000800 */
[----:B------:R-:W1:Y:S07]  /*0010*/  S2R R0, SR_TID.X ;  /* 0x0000000000007919 */ /* 0x000e6e0000002100 */
[----:B------:R-:W2:Y:S01]  /*0020*/  LDC.64 R8, c[0x0][0x220] ;  /* 0x00008800ff087b82 */ /* 0x000ea20000000a00 */
[----:B------:R-:W-:Y:S01]  /*0030*/  ULDC.64 UR4, c[0x0][0x208] ;  /* 0x0000820000047ab9 */ /* 0x000fe20000000a00 */
[----:B------:R-:W3:Y:S06]  /*0040*/  S2R R3, SR_CTAID.X ;  /* 0x0000000000037919 */ /* 0x000eec0000002500 */
[----:B------:R-:W4:Y:S08]  /*0050*/  LDC.64 R12, c[0x0][0x210] ;  /* 0x00008400ff0c7b82 */ /* 0x000f300000000a00 */
[----:B------:R-:W5:Y:S08]  /*0060*/  LDC.64 R14, c[0x0][0x218] ;  /* 0x00008600ff0e7b82 */ /* 0x000f700000000a00 */
[----:B------:R-:W5:Y:S01]  /*0070*/  LDC.64 R16, c[0x0][0x228] ;  /* 0x00008a00ff107b82 */ /* 0x000f620000000a00 */
[----:B-1----:R-:W-:-:S07]  /*0080*/  SHF.L.U32 R0, R0, 0x1, RZ ;  /* 0x0000000100007819 */ /* 0x002fce00000006ff */
[----:B------:R-:W1:Y:S01]  /*0090*/  LDC.64 R18, c[0x0][0x230] ;  /* 0x00008c00ff127b82 */ /* 0x000e620000000a00 */
[----:B------:R-:W-:-:S04]  /*00a0*/  LOP3.LUT R0, R0, 0xfe, RZ, 0xc0, !PT ;  /* 0x000000fe00007812 */ /* 0x000fc800078ec0ff */
[----:B---3--:R-:W-:-:S04]  /*00b0*/  LEA R0, R3, R0, 0x8 ;  /* 0x0000000003007211 */ /* 0x008fc800078e40ff */
[C---:B------:R-:W-:Y:S01]  /*00c0*/  ISETP.GE.AND P4, PT, R0.reuse, 0x180, PT ;  /* 0x000001800000780c */ /* 0x040fe20003f86270 */
[----:B------:R-:W-:-:S05]  /*00d0*/  IMAD.HI R2, R0, 0x2aaaaaab, RZ ;  /* 0x2aaaaaab00027827 */ /* 0x000fca00078e02ff */
[----:B------:R-:W-:-:S04]  /*00e0*/  SHF.R.U32.HI R3, RZ, 0x1f, R2 ;  /* 0x0000001fff037819 */ /* 0x000fc80000011602 */
[----:B------:R-:W-:-:S05]  /*00f0*/  LEA.HI R3, R2, R3, RZ, 0x1c ;  /* 0x0000000302037211 */ /* 0x000fca00078fe0ff */
[----:B------:R-:W-:Y:S01]  /*0100*/  IMAD R11, R3, -0x60, R0 ;  /* 0xffffffa0030b7824 */ /* 0x000fe200078e0200 */
[----:B------:R-:W-:-:S03]  /*0110*/  CS2R R2, SRZ ;  /* 0x0000000000027805 */ /* 0x000fc6000001ff00 */
[----:B--2---:R-:W-:-:S05]  /*0120*/  IMAD.WIDE R8, R11, 0x4, R8 ;  /* 0x000000040b087825 */ /* 0x004fca00078e0208 */
[----:B------:R2:W3:Y:S01]  /*0130*/  @!P4 LDG.E.EL.64 R2, desc[UR4][R8.64] ;  /* 0x000000040802c981 */ /* 0x0004e2000c2e1b00 */
[----:B------:R-:W-:Y:S02]  /*0140*/  CS2R R4, SRZ ;  /* 0x0000000000047805 */ /* 0x000fe4000001ff00 */
[----:B------:R-:W-:Y:S01]  /*0150*/  CS2R R6, SRZ ;  /* 0x0000000000067805 */ /* 0x000fe2000001ff00 */
[----:B----4-:R-:W-:-:S04]  /*0160*/  IMAD.WIDE R12, R0, 0x4, R12 ;  /* 0x00000004000c7825 */ /* 0x010fc800078e020c */
[C---:B-----5:R-:W-:Y:S01]  /*0170*/  IMAD.WIDE R14, R11.reuse, 0x4, R14 ;  /* 0x000000040b0e7825 */ /* 0x060fe200078e020e */
[----:B------:R-:W4:Y:S04]  /*0180*/  @!P4 LDG.E.64 R4, desc[UR4][R12.64] ;  /* 0x000000040c04c981 */ /* 0x000f28000c1e1b00 */
[----:B------:R5:W4:Y:S01]  /*0190*/  @!P4 LDG.E.EL.64 R6, desc[UR4][R14.64] ;  /* 0x000000040e06c981 */ /* 0x000b22000c2e1b00 */
[----:B0-----:R-:W-:Y:S01]  /*01a0*/  IMAD.WIDE R16, R11, 0x4, R16 ;  /* 0x000000040b107825 */ /* 0x001fe200078e0210 */
[----:B--2---:R-:W-:-:S03]  /*01b0*/  CS2R R8, SRZ ;  /* 0x0000000000087805 */ /* 0x004fc6000001ff00 */
[----:B-1----:R-:W-:Y:S01]  /*01c0*/  IMAD.WIDE R18, R11, 0x4, R18 ;  /* 0x000000040b127825 */ /* 0x002fe200078e0212 */
[----:B------:R-:W-:-:S04]  /*01d0*/  CS2R R10, SRZ ;  /* 0x00000000000a7805 */ /* 0x000fc8000001ff00 */
[----:B------:R-:W2:Y:S04]  /*01e0*/  @!P4 LDG.E.EL.64 R8, desc[UR4][R18.64] ;  /* 0x000000041208c981 */ /* 0x000ea8000c2e1b00 */
[----:B------:R-:W2:Y:S01]  /*01f0*/  @!P4 LDG.E.EL.64 R10, desc[UR4][R16.64] ;  /* 0x00000004100ac981 */ /* 0x000ea2000c2e1b00 */
[----:B-----5:R-:W-:Y:S01]  /*0200*/  HFMA2.MMA R15, -RZ, RZ, 1.625, 0 ;  /* 0x3e800000ff0f7435 */ /* 0x020fe200000001ff */
[----:B---3--:R-:W-:Y:S01]  /*0210*/  FADD R2, R2, 9.9999997473787516356e-06 ;  /* 0x3727c5ac02027421 */ /* 0x008fe20000000000 */
[----:B------:R-:W-:-:S03]  /*0220*/  FADD R12, R3, 9.9999997473787516356e-06 ;  /* 0x3727c5ac030c7421 */ /* 0x000fc60000000000 */
[----:B------:R0:W1:Y:S08]  /*0230*/  MUFU.SQRT R13, R2 ;  /* 0x00000002000d7308 */ /* 0x0000700000002000 */
[----:B------:R-:W3:Y:S01]  /*0240*/  MUFU.SQRT R14, R12 ;  /* 0x0000000c000e7308 */ /* 0x000ee20000002000 */
[----:B0-----:R-:W0:Y:S01]  /*0250*/  LDC.64 R2, c[0x0][0x238] ;  /* 0x00008e00ff027b82 */ /* 0x001e220000000a00 */
[----:B-1----:R-:W-:-:S02]  /*0260*/  FSETP.GT.AND P0, PT, R13, 8.50705917302346158658e+37, PT ;  /* 0x7e8000000d00780b */ /* 0x002fc40003f04000 */
[----:B------:R-:W-:Y:S02]  /*0270*/  FSETP.GEU.AND P2, PT, R13, 1.175494350822287508e-38, PT ;  /* 0x008000000d00780b */ /* 0x000fe40003f4e000 */
[C---:B---3--:R-:W-:Y:S02]  /*0280*/  FSETP.GT.AND P1, PT, R14.reuse, 8.50705917302346158658e+37, PT ;  /* 0x7e8000000e00780b */ /* 0x048fe40003f24000 */
[----:B------:R-:W-:-:S07]  /*0290*/  FSETP.GEU.AND P3, PT, R14, 1.175494350822287508e-38, PT ;  /* 0x008000000e00780b */ /* 0x000fce0003f6e000 */
[----:B------:R-:W-:-:S04]  /*02a0*/  @P0 FMUL R13, R13, 0.25 ;  /* 0x3e8000000d0d0820 */ /* 0x000fc80000400000 */
[----:B------:R-:W-:Y:S01]  /*02b0*/  @!P2 FMUL R13, R13, 16777216 ;  /* 0x4b8000000d0da820 */ /* 0x000fe20000400000 */
[----:B------:R-:W-:-:S04]  /*02c0*/  @P1 FMUL R14, R14, 0.25 ;  /* 0x3e8000000e0e1820 */ /* 0x000fc80000400000 */
[----:B------:R-:W-:Y:S01]  /*02d0*/  @!P3 FMUL R14, R14, 16777216 ;  /* 0x4b8000000e0eb820 */ /* 0x000fe20000400000 */
[----:B------:R-:W1:Y:S01]  /*02e0*/  MUFU.RCP R13, R13 ;  /* 0x0000000d000d7308 */ /* 0x000e620000001000 */
[----:B------:R-:W-:-:S07]  /*02f0*/  FSEL R12, R15, 1, P0 ;  /* 0x3f8000000f0c7808 */ /* 0x000fce0000000000 */
[----:B------:R-:W3:Y:S01]  /*0300*/  MUFU.RCP R14, R14 ;  /* 0x0000000e000e7308 */ /* 0x000ee20000001000 */
[----:B------:R-:W-:Y:S01]  /*0310*/  FSEL R15, R15, 1, P1 ;  /* 0x3f8000000f0f7808 */ /* 0x000fe20000800000 */
[----:B------:R-:W-:Y:S01]  /*0320*/  @!P2 FMUL R12, R12, 16777216 ;  /* 0x4b8000000c0ca820 */ /* 0x000fe20000400000 */
[----:B----4-:R-:W-:-:S03]  /*0330*/  FADD R4, -R6, R4 ;  /* 0x0000000406047221 */ /* 0x010fc60000000100 */
[----:B------:R-:W-:Y:S01]  /*0340*/  @!P3 FMUL R15, R15, 16777216 ;  /* 0x4b8000000f0fb820 */ /* 0x000fe20000400000 */
[----:B------:R-:W-:Y:S01]  /*0350*/  FADD R5, -R7, R5 ;  /* 0x0000000507057221 */ /* 0x000fe20000000100 */
[----:B-1----:R-:W-:Y:S02]  /*0360*/  FMUL R13, R13, R12 ;  /* 0x0000000c0d0d7220 */ /* 0x002fe40000400000 */
[----:B---3--:R-:W-:Y:S02]  /*0370*/  FMUL R6, R14, R15 ;  /* 0x0000000f0e067220 */ /* 0x008fe40000400000 */
[----:B------:R-:W-:Y:S02]  /*0380*/  FMUL R13, R4, R13 ;  /* 0x0000000d040d7220 */ /* 0x000fe40000400000 */
[----:B------:R-:W-:Y:S01]  /*0390*/  FMUL R6, R5, R6 ;  /* 0x0000000605067220 */ /* 0x000fe20000400000 */
[----:B0-----:R-:W-:-:S04]  /*03a0*/  IMAD.WIDE R2, R0, 0x4, R2 ;  /* 0x0000000400027825 */ /* 0x001fc800078e0202 */
[----:B--2---:R-:W-:Y:S01]  /*03b0*/  FFMA R8, R13, R10, R8 ;  /* 0x0000000a0d087223 */ /* 0x004fe20000000008 */
[----:B------:R-:W-:Y:S01]  /*03c0*/  FFMA R9, R6, R11, R9 ;  /* 0x0000000b06097223 */ /* 0x000fe20000000009 */
[----:B------:R-:W-:Y:S06]  /*03d0*/  @P4 EXIT ;  /* 0x000000000000494d */ /* 0x000fec0003800000 */
[----:B------:R-:W-:Y:S01]  /*03e0*/  STG.E.64 desc[UR4][R2.64], R8 ;  /* 0x0000000802007986 */ /* 0x000fe2000c101b04 */
[----:B------:R-:W-:Y:S05]  /*03f0*/  EXIT ;  /* 0x000000000000794d */ /* 0x000fea0003800000 */
.L_x_0:
[----:B------:R-:W-:-:S00]  /*0400*/  BRA `(.L_x_0) ;  /* 0xfffffffc00fc7947 */ /* 0x000fc0000383ffff */
[----:B------:R-:W-:-:S00]  /*0410*/  NOP ;  /* 0x0000000000007918 */ /* 0x000fc00000000000 */
        /* <DEDUP_REMOVED lines=14> */
.L_x_1:


//--------------------- .nv.global.init           --------------------------
	.section	.nv.global.init,"aw",@progbits
.nv.global.init:
	.type		_$_str,@object
	.size		_$_str,(_$_str_$_2 - _$_str)
_$_str:
        /*0000*/ 	.byte	0x5f, 0x5f, 0x43, 0x55, 0x44, 0x41, 0x5f, 0x46, 0x54, 0x5a, 0x00
	.type		_$_str_$_2,@object
	.size		_$_str_$_2,(.L_1 - _$_str_$_2)
_$_str_$_2:
        /*000b*/ 	.byte	0x5f, 0x5f, 0x43, 0x55, 0x44, 0x41, 0x5f, 0x50, 0x52, 0x45, 0x43, 0x5f, 0x53, 0x51, 0x52, 0x54
        /*001b*/ 	.byte	0x00
.L_1:


//--------------------- .nv.constant0.triton_poi_fused__native_batch_norm_legit_no_training_14 --------------------------
	.section	.nv.constant0.triton_poi_fused__native_batch_norm_legit_no_training_14,"a",@progbits
	.sectionflags	@""
	.align	4
.nv.constant0.triton_poi_fused__native_batch_norm_legit_no_training_14:
	.zero		580
